	.headerflags	@"EF_CUDA_TEXMODE_UNIFIED EF_CUDA_64BIT_ADDRESS EF_CUDA_ACCELERATORS EF_CUDA_SM90 EF_CUDA_VIRTUAL_SM(EF_CUDA_SM90)"
	.elftype	@"ET_EXEC"


//--------------------- .nv.info                  --------------------------
	.section	.nv.info,"",@"SHT_CUDA_INFO"
	.align	4


	//----- nvinfo : EIATTR_REGCOUNT
	.align		4
        /*0000*/ 	.byte	0x04, 0x2f
        /*0002*/ 	.short	(.L_3 - .L_2)
	.align		4
.L_2:
        /*0004*/ 	.word	index@(triton_poi_fused__native_batch_norm_legit_no_training_add_relu_29)
        /*0008*/ 	.word	0x00000020


	//----- nvinfo : EIATTR_MIN_STACK_SIZE
	.align		4
.L_3:
        /*000c*/ 	.byte	0x04, 0x12
        /*000e*/ 	.short	(.L_5 - .L_4)
	.align		4
.L_4:
        /*0010*/ 	.word	index@(triton_poi_fused__native_batch_norm_legit_no_training_add_relu_29)
        /*0014*/ 	.word	0x00000000


	//----- nvinfo : EIATTR_FRAME_SIZE
	.align		4
.L_5:
        /*0018*/ 	.byte	0x04, 0x11
        /*001a*/ 	.short	(.L_7 - .L_6)
	.align		4
.L_6:
        /*001c*/ 	.word	index@(triton_poi_fused__native_batch_norm_legit_no_training_add_relu_29)
        /*0020*/ 	.word	0x00000000


	//----- nvinfo : EIATTR_MIN_STACK_SIZE
	.align		4
.L_7:
        /*0024*/ 	.byte	0x04, 0x12
        /*0026*/ 	.short	(.L_9 - .L_8)
	.align		4
.L_8:
        /*0028*/ 	.word	index@(triton_poi_fused__native_batch_norm_legit_no_training_add_relu_29)
        /*002c*/ 	.word	0x00000000
.L_9:


//--------------------- .nv.info.triton_poi_fused__native_batch_norm_legit_no_training_add_relu_29 --------------------------
	.section	.nv.info.triton_poi_fused__native_batch_norm_legit_no_training_add_relu_29,"",@"SHT_CUDA_INFO"
	.sectionflags	@""
	.align	4


	//----- nvinfo : EIATTR_CUDA_API_VERSION
	.align		4
        /*0000*/ 	.byte	0x04, 0x37
        /*0002*/ 	.short	(.L_11 - .L_10)
.L_10:
        /*0004*/ 	.word	0x0000007c


	//----- nvinfo : EIATTR_KPARAM_INFO
	.align		4
.L_11:
        /*0008*/ 	.byte	0x04, 0x17
        /*000a*/ 	.short	(.L_13 - .L_12)
.L_12:
        /*000c*/ 	.word	0x00000000
        /*0010*/ 	.short	0x0011
        /*0012*/ 	.short	0x0088
        /*0014*/ 	.byte	0x00, 0xf0, 0x11, 0x00


	//----- nvinfo : EIATTR_KPARAM_INFO
	.align		4
.L_13:
        /*0018*/ 	.byte	0x04, 0x17
        /*001a*/ 	.short	(.L_15 - .L_14)
.L_14:
        /*001c*/ 	.word	0x00000000
        /*0020*/ 	.short	0x0010
        /*0022*/ 	.short	0x0080
        /*0024*/ 	.byte	0x00, 0xf4, 0x21, 0x00


	//----- nvinfo : EIATTR_KPARAM_INFO
	.align		4
.L_15:
        /*0028*/ 	.byte	0x04, 0x17
        /*002a*/ 	.short	(.L_17 - .L_16)
.L_16:
        /*002c*/ 	.word	0x00000000
        /*0030*/ 	.short	0x000f
        /*0032*/ 	.short	0x0078
        /*0034*/ 	.byte	0x00, 0xf4, 0x21, 0x00


	//----- nvinfo : EIATTR_KPARAM_INFO
	.align		4
.L_17:
        /*0038*/ 	.byte	0x04, 0x17
        /*003a*/ 	.short	(.L_19 - .L_18)
.L_18:
        /*003c*/ 	.word	0x00000000
        /*0040*/ 	.short	0x000e
        /*0042*/ 	.short	0x0070
        /*0044*/ 	.byte	0x00, 0xf4, 0x21, 0x00


	//----- nvinfo : EIATTR_KPARAM_INFO
	.align		4
.L_19:
        /*0048*/ 	.byte	0x04, 0x17
        /*004a*/ 	.short	(.L_21 - .L_20)
.L_20:
        /*004c*/ 	.word	0x00000000
        /*0050*/ 	.short	0x000d
        /*0052*/ 	.short	0x0068
        /*0054*/ 	.byte	0x00, 0xf4, 0x21, 0x00


	//----- nvinfo : EIATTR_KPARAM_INFO
	.align		4
.L_21:
        /*0058*/ 	.byte	0x04, 0x17
        /*005a*/ 	.short	(.L_23 - .L_22)
.L_22:
        /*005c*/ 	.word	0x00000000
        /*0060*/ 	.short	0x000c
        /*0062*/ 	.short	0x0060
        /*0064*/ 	.byte	0x00, 0xf4, 0x21, 0x00


	//----- nvinfo : EIATTR_KPARAM_INFO
	.align		4
.L_23:
        /*0068*/ 	.byte	0x04, 0x17
        /*006a*/ 	.short	(.L_25 - .L_24)
.L_24:
        /*006c*/ 	.word	0x00000000
        /*0070*/ 	.short	0x000b
        /*0072*/ 	.short	0x0058
        /*0074*/ 	.byte	0x00, 0xf4, 0x21, 0x00


	//----- nvinfo : EIATTR_KPARAM_INFO
	.align		4
.L_25:
        /*0078*/ 	.byte	0x04, 0x17
        /*007a*/ 	.short	(.L_27 - .L_26)
.L_26:
        /*007c*/ 	.word	0x00000000
        /*0080*/ 	.short	0x000a
        /*0082*/ 	.short	0x0050
        /*0084*/ 	.byte	0x00, 0xf4, 0x21, 0x00


	//----- nvinfo : EIATTR_KPARAM_INFO
	.align		4
.L_27:
        /*0088*/ 	.byte	0x04, 0x17
        /*008a*/ 	.short	(.L_29 - .L_28)
.L_28:
        /*008c*/ 	.word	0x00000000
        /*0090*/ 	.short	0x0009
        /*0092*/ 	.short	0x0048
        /*0094*/ 	.byte	0x00, 0xf4, 0x21, 0x00


	//----- nvinfo : EIATTR_KPARAM_INFO
	.align		4
.L_29:
        /*0098*/ 	.byte	0x04, 0x17
        /*009a*/ 	.short	(.L_31 - .L_30)
.L_30:
        /*009c*/ 	.word	0x00000000
        /*00a0*/ 	.short	0x0008
        /*00a2*/ 	.short	0x0040
        /*00a4*/ 	.byte	0x00, 0xf4, 0x21, 0x00


	//----- nvinfo : EIATTR_KPARAM_INFO
	.align		4
.L_31:
        /*00a8*/ 	.byte	0x04, 0x17
        /*00aa*/ 	.short	(.L_33 - .L_32)
.L_32:
        /*00ac*/ 	.word	0x00000000
        /*00b0*/ 	.short	0x0007
        /*00b2*/ 	.short	0x0038
        /*00b4*/ 	.byte	0x00, 0xf4, 0x21, 0x00


	//----- nvinfo : EIATTR_KPARAM_INFO
	.align		4
.L_33:
        /*00b8*/ 	.byte	0x04, 0x17
        /*00ba*/ 	.short	(.L_35 - .L_34)
.L_34:
        /*00bc*/ 	.word	0x00000000
        /*00c0*/ 	.short	0x0006
        /*00c2*/ 	.short	0x0030
        /*00c4*/ 	.byte	0x00, 0xf4, 0x21, 0x00


	//----- nvinfo : EIATTR_KPARAM_INFO
	.align		4
.L_35:
        /*00c8*/ 	.byte	0x04, 0x17
        /*00ca*/ 	.short	(.L_37 - .L_36)
.L_36:
        /*00cc*/ 	.word	0x00000000
        /*00d0*/ 	.short	0x0005
        /*00d2*/ 	.short	0x0028
        /*00d4*/ 	.byte	0x00, 0xf4, 0x21, 0x00


	//----- nvinfo : EIATTR_KPARAM_INFO
	.align		4
.L_37:
        /*00d8*/ 	.byte	0x04, 0x17
        /*00da*/ 	.short	(.L_39 - .L_38)
.L_38:
        /*00dc*/ 	.word	0x00000000
        /*00e0*/ 	.short	0x0004
        /*00e2*/ 	.short	0x0020
        /*00e4*/ 	.byte	0x00, 0xf4, 0x21, 0x00


	//----- nvinfo : EIATTR_KPARAM_INFO
	.align		4
.L_39:
        /*00e8*/ 	.byte	0x04, 0x17
        /*00ea*/ 	.short	(.L_41 - .L_40)
.L_40:
        /*00ec*/ 	.word	0x00000000
        /*00f0*/ 	.short	0x0003
        /*00f2*/ 	.short	0x0018
        /*00f4*/ 	.byte	0x00, 0xf4, 0x21, 0x00


	//----- nvinfo : EIATTR_KPARAM_INFO
	.align		4
.L_41:
        /*00f8*/ 	.byte	0x04, 0x17
        /*00fa*/ 	.short	(.L_43 - .L_42)
.L_42:
        /*00fc*/ 	.word	0x00000000
        /*0100*/ 	.short	0x0002
        /*0102*/ 	.short	0x0010
        /*0104*/ 	.byte	0x00, 0xf4, 0x21, 0x00


	//----- nvinfo : EIATTR_KPARAM_INFO
	.align		4
.L_43:
        /*0108*/ 	.byte	0x04, 0x17
        /*010a*/ 	.short	(.L_45 - .L_44)
.L_44:
        /*010c*/ 	.word	0x00000000
        /*0110*/ 	.short	0x0001
        /*0112*/ 	.short	0x0008
        /*0114*/ 	.byte	0x00, 0xf4, 0x21, 0x00


	//----- nvinfo : EIATTR_KPARAM_INFO
	.align		4
.L_45:
        /*0118*/ 	.byte	0x04, 0x17
        /*011a*/ 	.short	(.L_47 - .L_46)
.L_46:
        /*011c*/ 	.word	0x00000000
        /*0120*/ 	.short	0x0000
        /*0122*/ 	.short	0x0000
        /*0124*/ 	.byte	0x00, 0xf4, 0x21, 0x00


	//----- nvinfo : EIATTR_SPARSE_MMA_MASK
	.align		4
.L_47:
        /*0128*/ 	.byte	0x03, 0x50
        /*012a*/ 	.short	0x0000


	//----- nvinfo : EIATTR_MAXREG_COUNT
	.align		4
        /*012c*/ 	.byte	0x03, 0x1b
        /*012e*/ 	.short	0x00ff


	//----- nvinfo : EIATTR_EXIT_INSTR_OFFSETS
	.align		4
        /*0130*/ 	.byte	0x04, 0x1c
        /*0132*/ 	.short	(.L_49 - .L_48)


	//   ....[0]....
.L_48:
        /*0134*/ 	.word	0x000007f0


	//----- nvinfo : EIATTR_REQNTID
	.align		4
.L_49:
        /*0138*/ 	.byte	0x04, 0x10
        /*013a*/ 	.short	(.L_51 - .L_50)
.L_50:
        /*013c*/ 	.word	0x00000080
        /*0140*/ 	.word	0x00000001
        /*0144*/ 	.word	0x00000001


	//----- nvinfo : EIATTR_CBANK_PARAM_SIZE
	.align		4
.L_51:
        /*0148*/ 	.byte	0x03, 0x19
        /*014a*/ 	.short	0x008c


	//----- nvinfo : EIATTR_PARAM_CBANK
	.align		4
        /*014c*/ 	.byte	0x04, 0x0a
        /*014e*/ 	.short	(.L_53 - .L_52)
	.align		4
.L_52:
        /*0150*/ 	.word	index@(.nv.constant0.triton_poi_fused__native_batch_norm_legit_no_training_add_relu_29)
        /*0154*/ 	.short	0x0210
        /*0156*/ 	.short	0x008c


	//----- nvinfo : EIATTR_SW_WAR
	.align		4
.L_53:
        /*0158*/ 	.byte	0x04, 0x36
        /*015a*/ 	.short	(.L_55 - .L_54)
.L_54:
        /*015c*/ 	.word	0x00000008
.L_55:


//--------------------- .nv.callgraph             --------------------------
	.section	.nv.callgraph,"",@"SHT_CUDA_CALLGRAPH"
	.align	4
	.sectionentsize	8
	.align		4
        /*0000*/ 	.word	0x00000000
	.align		4
        /*0004*/ 	.word	0xffffffff
	.align		4
        /*0008*/ 	.word	0x00000000
	.align		4
        /*000c*/ 	.word	0xfffffffe
	.align		4
        /*0010*/ 	.word	0x00000000
	.align		4
        /*0014*/ 	.word	0xfffffffd
	.align		4
        /*0018*/ 	.word	0x00000000
	.align		4
        /*001c*/ 	.word	0xfffffffc


//--------------------- .nv.constant4             --------------------------
	.section	.nv.constant4,"a",@progbits
	.align	8
	.align		8
.nv.constant4:
        /*0000*/ 	.dword	_$_str
	.align		8
        /*0008*/ 	.dword	_$_str_$_2


//--------------------- .text.triton_poi_fused__native_batch_norm_legit_no_training_add_relu_29 --------------------------
	.section	.text.triton_poi_fused__native_batch_norm_legit_no_training_add_relu_29,"ax",@progbits
	.align	128
        .global         triton_poi_fused__native_batch_norm_legit_no_training_add_relu_29
        .type           triton_poi_fused__native_batch_norm_legit_no_training_add_relu_29,@function
        .size           triton_poi_fused__native_batch_norm_legit_no_training_add_relu_29,(.L_x_1 - triton_poi_fused__native_batch_norm_legit_no_training_add_relu_29)
        .other          triton_poi_fused__native_batch_norm_legit_no_training_add_relu_29,@"STO_CUDA_ENTRY STV_DEFAULT"
triton_poi_fused__native_batch_norm_legit_no_training_add_relu_29:
.text.triton_poi_fused__native_batch_norm_legit_no_training_add_relu_29:
[----:B------:R-:W-:Y:S01]  /*0000*/  LDC R1, c[0x0][0x28] ;  /* 0x00000a00ff017b82 */ /* 0x000fe20000000800 */
[----:B------:R-:W1:Y:S07]  /*0010*/  S2R R0, SR_TID.X ;  /* 0x0000000000007919 */ /* 0x000e6e0000002100 */
[----:B------:R-:W2:Y:S01]  /*0020*/  LDC.64 R10, c[0x0][0x250] ;  /* 0x00009400ff0a7b82 */ /* 0x000ea20000000a00 */
[----:B------:R-:W-:Y:S01]  /*0030*/  ULDC.64 UR4, c[0x0][0x208] ;  /* 0x0000820000047ab9 */ /* 0x000fe20000000a00 */
[----:B------:R-:W3:Y:S06]  /*0040*/  S2R R5, SR_CTAID.X ;  /* 0x0000000000057919 */ /* 0x000eec0000002500 */
[----:B------:R-:W4:Y:S08]  /*0050*/  LDC.64 R26, c[0x0][0x278] ;  /* 0x00009e00ff1a7b82 */ /* 0x000f300000000a00 */
[----:B------:R-:W5:Y:S08]  /*0060*/  LDC.64 R12, c[0x0][0x220] ;  /* 0x00008800ff0c7b82 */ /* 0x000f700000000a00 */
[----:B------:R-:W2:Y:S01]  /*0070*/  LDC.64 R16, c[0x0][0x230] ;  /* 0x00008c00ff107b82 */ /* 0x000ea20000000a00 */
[----:B-1----:R-:W-:-:S07]  /*0080*/  SHF.L.U32 R0, R0, 0x1, RZ ;  /* 0x0000000100007819 */ /* 0x002fce00000006ff */
[----:B------:R-:W1:Y:S01]  /*0090*/  LDC.64 R14, c[0x0][0x248] ;  /* 0x00009200ff0e7b82 */ /* 0x000e620000000a00 */
[----:B---3--:R-:W-:Y:S02]  /*00a0*/  SHF.R.S32.HI R3, RZ, 0x17, R5 ;  /* 0x00000017ff037819 */ /* 0x008fe40000011405 */
[----:B------:R-:W-:Y:S02]  /*00b0*/  LOP3.LUT R0, R0, 0xfe, RZ, 0xc0, !PT ;  /* 0x000000fe00007812 */ /* 0x000fe400078ec0ff */
[----:B------:R-:W-:-:S03]  /*00c0*/  SGXT R3, R3, 0x1 ;  /* 0x000000010303781a */ /* 0x000fc60000000200 */
[----:B------:R-:W3:Y:S01]  /*00d0*/  LDC.64 R22, c[0x0][0x258] ;  /* 0x00009600ff167b82 */ /* 0x000ee20000000a00 */
[----:B------:R-:W-:-:S04]  /*00e0*/  LEA R2, R5, R0, 0x8 ;  /* 0x0000000005027211 */ /* 0x000fc800078e40ff */
[----:B------:R-:W-:-:S03]  /*00f0*/  LEA.HI R3, R3, R2, RZ, 0x2 ;  /* 0x0000000203037211 */ /* 0x000fc600078f10ff */
[----:B------:R-:W1:Y:S01]  /*0100*/  LDC.64 R4, c[0x0][0x228] ;  /* 0x00008a00ff047b82 */ /* 0x000e620000000a00 */
[--C-:B------:R-:W-:Y:S02]  /*0110*/  SHF.R.S32.HI R7, RZ, 0x2, R3.reuse ;  /* 0x00000002ff077819 */ /* 0x100fe40000011403 */
[----:B------:R-:W-:-:S04]  /*0120*/  SHF.R.S32.HI R0, RZ, 0x1f, R3 ;  /* 0x0000001fff007819 */ /* 0x000fc80000011403 */
[----:B------:R-:W-:Y:S01]  /*0130*/  LEA.HI R0, R0, R7, RZ, 0x8 ;  /* 0x0000000700007211 */ /* 0x000fe200078f40ff */
[----:B------:R-:W3:Y:S03]  /*0140*/  LDC.64 R18, c[0x0][0x218] ;  /* 0x00008600ff127b82 */ /* 0x000ee60000000a00 */
[----:B------:R-:W-:-:S04]  /*0150*/  LOP3.LUT R0, R0, 0xffffff00, RZ, 0xc0, !PT ;  /* 0xffffff0000007812 */ /* 0x000fc800078ec0ff */
[----:B------:R-:W-:Y:S01]  /*0160*/  IADD3 R7, R7, -R0, RZ ;  /* 0x8000000007077210 */ /* 0x000fe20007ffe0ff */
[----:B------:R-:W3:Y:S04]  /*0170*/  LDC.64 R28, c[0x0][0x238] ;  /* 0x00008e00ff1c7b82 */ /* 0x000ee80000000a00 */
[----:B01----:R-:W-:-:S04]  /*0180*/  IMAD.WIDE R4, R7, 0x4, R4 ;  /* 0x0000000407047825 */ /* 0x003fc800078e0204 */
[----:B------:R-:W0:Y:S01]  /*0190*/  LDC.64 R20, c[0x0][0x240] ;  /* 0x00009000ff147b82 */ /* 0x000e220000000a00 */
[----:B------:R5:W3:Y:S01]  /*01a0*/  LDG.E.EL R3, desc[UR4][R4.64] ;  /* 0x0000000404037981 */ /* 0x000ae2000c2e1900 */
[----:B--2---:R-:W-:-:S06]  /*01b0*/  IMAD.WIDE R10, R7, 0x4, R10 ;  /* 0x00000004070a7825 */ /* 0x004fcc00078e020a */
[----:B------:R-:W1:Y:S01]  /*01c0*/  LDC.64 R8, c[0x0][0x260] ;  /* 0x00009800ff087b82 */ /* 0x000e620000000a00 */
[C---:B----4-:R-:W-:Y:S01]  /*01d0*/  IMAD.WIDE R26, R7.reuse, 0x4, R26 ;  /* 0x00000004071a7825 */ /* 0x050fe200078e021a */
[----:B------:R2:W4:Y:S05]  /*01e0*/  LDG.E.EL R0, desc[UR4][R10.64] ;  /* 0x000000040a007981 */ /* 0x00052a000c2e1900 */
[----:B------:R-:W4:Y:S01]  /*01f0*/  LDG.E.EL R26, desc[UR4][R26.64] ;  /* 0x000000041a1a7981 */ /* 0x000f22000c2e1900 */
[C---:B-----5:R-:W-:Y:S02]  /*0200*/  IMAD.WIDE R4, R7.reuse, 0x4, R12 ;  /* 0x0000000407047825 */ /* 0x060fe400078e020c */
[----:B------:R-:W5:Y:S02]  /*0210*/  LDC.64 R12, c[0x0][0x268] ;  /* 0x00009a00ff0c7b82 */ /* 0x000f640000000a00 */
[C---:B------:R-:W-:Y:S01]  /*0220*/  IMAD.WIDE R16, R7.reuse, 0x4, R16 ;  /* 0x0000000407107825 */ /* 0x040fe200078e0210 */
[----:B------:R-:W4:Y:S03]  /*0230*/  LDG.E.EL R6, desc[UR4][R4.64] ;  /* 0x0000000404067981 */ /* 0x000f26000c2e1900 */
[C---:B------:R-:W-:Y:S01]  /*0240*/  IMAD.WIDE R14, R7.reuse, 0x4, R14 ;  /* 0x00000004070e7825 */ /* 0x040fe200078e020e */
[----:B------:R3:W4:Y:S01]  /*0250*/  LDG.E.EL R25, desc[UR4][R16.64] ;  /* 0x0000000410197981 */ /* 0x000722000c2e1900 */
[----:B--2---:R-:W2:Y:S02]  /*0260*/  LDC.64 R10, c[0x0][0x270] ;  /* 0x00009c00ff0a7b82 */ /* 0x004ea40000000a00 */
[----:B---3--:R-:W-:Y:S01]  /*0270*/  IMAD.WIDE R22, R7, 0x4, R22 ;  /* 0x0000000407167825 */ /* 0x008fe200078e0216 */
[----:B------:R3:W4:Y:S03]  /*0280*/  LDG.E.EL R5, desc[UR4][R14.64] ;  /* 0x000000040e057981 */ /* 0x000726000c2e1900 */
[----:B------:R-:W-:-:S02]  /*0290*/  IMAD.WIDE R18, R2, 0x4, R18 ;  /* 0x0000000402127825 */ /* 0x000fc400078e0212 */
[----:B------:R-:W3:Y:S01]  /*02a0*/  LDC.64 R16, c[0x0][0x288] ;  /* 0x0000a200ff107b82 */ /* 0x000ee20000000a00 */
[----:B------:R0:W4:Y:S01]  /*02b0*/  LDG.E.EL R24, desc[UR4][R22.64] ;  /* 0x0000000416187981 */ /* 0x000122000c2e1900 */
[----:B------:R-:W-:-:S03]  /*02c0*/  IMAD.WIDE R28, R7, 0x4, R28 ;  /* 0x00000004071c7825 */ /* 0x000fc600078e021c */
[----:B------:R-:W4:Y:S03]  /*02d0*/  LDG.E.64 R18, desc[UR4][R18.64] ;  /* 0x0000000412127981 */ /* 0x000f26000c1e1b00 */
[----:B---3--:R-:W3:Y:S01]  /*02e0*/  LDC.64 R14, c[0x0][0x280] ;  /* 0x0000a000ff0e7b82 */ /* 0x008ee20000000a00 */
[----:B0-----:R-:W-:Y:S01]  /*02f0*/  IMAD.WIDE R20, R2, 0x4, R20 ;  /* 0x0000000402147825 */ /* 0x001fe200078e0214 */
[----:B------:R1:W4:Y:S03]  /*0300*/  LDG.E.EL R4, desc[UR4][R28.64] ;  /* 0x000000041c047981 */ /* 0x000326000c2e1900 */
[----:B--2---:R-:W-:-:S03]  /*0310*/  IMAD.WIDE R10, R7, 0x4, R10 ;  /* 0x00000004070a7825 */ /* 0x004fc600078e020a */
[----:B------:R-:W0:Y:S01]  /*0320*/  LDC.64 R22, c[0x0][0x290] ;  /* 0x0000a400ff167b82 */ /* 0x000e220000000a00 */
[----:B------:R-:W2:Y:S01]  /*0330*/  LDG.E.64 R20, desc[UR4][R20.64] ;  /* 0x0000000414147981 */ /* 0x000ea2000c1e1b00 */
[----:B-1----:R-:W-:-:S03]  /*0340*/  IMAD.WIDE R28, R7, 0x4, R8 ;  /* 0x00000004071c7825 */ /* 0x002fc600078e0208 */
[----:B------:R-:W2:Y:S01]  /*0350*/  LDG.E.EL R10, desc[UR4][R10.64] ;  /* 0x000000040a0a7981 */ /* 0x000ea2000c2e1900 */
[----:B-----5:R-:W-:-:S03]  /*0360*/  IMAD.WIDE R8, R2, 0x4, R12 ;  /* 0x0000000402087825 */ /* 0x020fc600078e020c */
[----:B------:R-:W5:Y:S01]  /*0370*/  LDG.E.EL R29, desc[UR4][R28.64] ;  /* 0x000000041c1d7981 */ /* 0x000f62000c2e1900 */
[----:B------:R-:W-:-:S03]  /*0380*/  IMAD.WIDE R16, R7, 0x4, R16 ;  /* 0x0000000407107825 */ /* 0x000fc600078e0210 */
[----:B------:R-:W5:Y:S01]  /*0390*/  LDG.E.64 R8, desc[UR4][R8.64] ;  /* 0x0000000408087981 */ /* 0x000f62000c1e1b00 */
[----:B---3--:R-:W-:-:S03]  /*03a0*/  IMAD.WIDE R14, R7, 0x4, R14 ;  /* 0x00000004070e7825 */ /* 0x008fc600078e020e */
[----:B------:R-:W3:Y:S04]  /*03b0*/  LDG.E.EL R17, desc[UR4][R16.64] ;  /* 0x0000000410117981 */ /* 0x000ee8000c2e1900 */
[----:B------:R1:W3:Y:S01]  /*03c0*/  LDG.E.EL R14, desc[UR4][R14.64] ;  /* 0x000000040e0e7981 */ /* 0x0002e2000c2e1900 */
[----:B0-----:R-:W-:-:S06]  /*03d0*/  IMAD.WIDE R12, R2, 0x4, R22 ;  /* 0x00000004020c7825 */ /* 0x001fcc00078e0216 */
[----:B------:R-:W3:Y:S01]  /*03e0*/  LDG.E.64 R12, desc[UR4][R12.64] ;  /* 0x000000040c0c7981 */ /* 0x000ee2000c1e1b00 */
[----:B-1----:R-:W-:Y:S01]  /*03f0*/  HFMA2.MMA R15, -RZ, RZ, 1.625, 0 ;  /* 0x3e800000ff0f7435 */ /* 0x002fe200000001ff */
[----:B------:R-:W-:-:S04]  /*0400*/  FADD R3, R3, 9.9999997473787516356e-06 ;  /* 0x3727c5ac03037421 */ /* 0x000fc80000000000 */
[----:B------:R-:W0:Y:S01]  /*0410*/  MUFU.SQRT R22, R3 ;  /* 0x0000000300167308 */ /* 0x000e220000002000 */
[----:B----4-:R-:W-:Y:S01]  /*0420*/  FADD R0, R0, 9.9999997473787516356e-06 ;  /* 0x3727c5ac00007421 */ /* 0x010fe20000000000 */
[----:B------:R-:W-:-:S06]  /*0430*/  FADD R26, R26, 9.9999997473787516356e-06 ;  /* 0x3727c5ac1a1a7421 */ /* 0x000fcc0000000000 */
[----:B------:R-:W1:Y:S01]  /*0440*/  MUFU.SQRT R0, R0 ;  /* 0x0000000000007308 */ /* 0x000e620000002000 */
[----:B0-----:R-:W-:-:S07]  /*0450*/  FSETP.GT.AND P0, PT, R22, 8.50705917302346158658e+37, PT ;  /* 0x7e8000001600780b */ /* 0x001fce0003f04000 */
[----:B------:R-:W0:Y:S01]  /*0460*/  MUFU.SQRT R26, R26 ;  /* 0x0000001a001a7308 */ /* 0x000e220000002000 */
[----:B------:R-:W-:Y:S02]  /*0470*/  FSETP.GEU.AND P3, PT, R22, 1.175494350822287508e-38, PT ;  /* 0x008000001600780b */ /* 0x000fe40003f6e000 */
[C---:B-1----:R-:W-:Y:S02]  /*0480*/  FSETP.GT.AND P1, PT, R0.reuse, 8.50705917302346158658e+37, PT ;  /* 0x7e8000000000780b */ /* 0x042fe40003f24000 */
[----:B------:R-:W-:Y:S01]  /*0490*/  FSETP.GEU.AND P4, PT, R0, 1.175494350822287508e-38, PT ;  /* 0x008000000000780b */ /* 0x000fe20003f8e000 */
[----:B------:R-:W-:Y:S01]  /*04a0*/  @P0 FMUL R22, R22, 0.25 ;  /* 0x3e80000016160820 */ /* 0x000fe20000400000 */
[----:B0-----:R-:W-:-:S07]  /*04b0*/  FSETP.GT.AND P2, PT, R26, 8.50705917302346158658e+37, PT ;  /* 0x7e8000001a00780b */ /* 0x001fce0003f44000 */
[----:B------:R-:W-:Y:S01]  /*04c0*/  @!P3 FMUL R22, R22, 16777216 ;  /* 0x4b8000001616b820 */ /* 0x000fe20000400000 */
[----:B------:R-:W-:Y:S01]  /*04d0*/  FSETP.GEU.AND P5, PT, R26, 1.175494350822287508e-38, PT ;  /* 0x008000001a00780b */ /* 0x000fe20003fae000 */
[----:B------:R-:W-:-:S04]  /*04e0*/  @P1 FMUL R0, R0, 0.25 ;  /* 0x3e80000000001820 */ /* 0x000fc80000400000 */
[----:B------:R-:W0:Y:S01]  /*04f0*/  MUFU.RCP R22, R22 ;  /* 0x0000001600167308 */ /* 0x000e220000001000 */
[----:B------:R-:W-:Y:S01]  /*0500*/  FSEL R7, R15, 1, P0 ;  /* 0x3f8000000f077808 */ /* 0x000fe20000000000 */
[----:B------:R-:W-:Y:S01]  /*0510*/  @!P4 FMUL R0, R0, 16777216 ;  /* 0x4b8000000000c820 */ /* 0x000fe20000400000 */
[----:B------:R-:W-:-:S03]  /*0520*/  @P2 FMUL R26, R26, 0.25 ;  /* 0x3e8000001a1a2820 */ /* 0x000fc60000400000 */
[----:B------:R-:W-:Y:S02]  /*0530*/  @!P3 FMUL R7, R7, 16777216 ;  /* 0x4b8000000707b820 */ /* 0x000fe40000400000 */
[----:B------:R-:W1:Y:S01]  /*0540*/  MUFU.RCP R0, R0 ;  /* 0x0000000000007308 */ /* 0x000e620000001000 */
[----:B------:R-:W-:Y:S01]  /*0550*/  @!P5 FMUL R26, R26, 16777216 ;  /* 0x4b8000001a1ad820 */ /* 0x000fe20000400000 */
[----:B------:R-:W-:Y:S01]  /*0560*/  FSEL R3, R15, 1, P1 ;  /* 0x3f8000000f037808 */ /* 0x000fe20000800000 */
[----:B0-----:R-:W-:-:S05]  /*0570*/  FMUL R11, R22, R7 ;  /* 0x00000007160b7220 */ /* 0x001fca0000400000 */
[----:B------:R-:W0:Y:S01]  /*0580*/  MUFU.RCP R7, R26 ;  /* 0x0000001a00077308 */ /* 0x000e220000001000 */
[--C-:B------:R-:W-:Y:S01]  /*0590*/  FADD R16, R19, -R6.reuse ;  /* 0x8000000613107221 */ /* 0x100fe20000000000 */
[----:B------:R-:W-:Y:S01]  /*05a0*/  FADD R18, R18, -R6 ;  /* 0x8000000612127221 */ /* 0x000fe20000000000 */
[----:B------:R-:W-:Y:S01]  /*05b0*/  FSEL R6, R15, 1, P2 ;  /* 0x3f8000000f067808 */ /* 0x000fe20001000000 */
[----:B------:R-:W-:Y:S01]  /*05c0*/  @!P4 FMUL R3, R3, 16777216 ;  /* 0x4b8000000303c820 */ /* 0x000fe20000400000 */
[C---:B------:R-:W-:Y:S01]  /*05d0*/  FMUL R16, R11.reuse, R16 ;  /* 0x000000100b107220 */ /* 0x040fe20000400000 */
[----:B------:R-:W-:Y:S01]  /*05e0*/  FMUL R11, R11, R18 ;  /* 0x000000120b0b7220 */ /* 0x000fe20000400000 */
[--C-:B--2---:R-:W-:Y:S01]  /*05f0*/  FADD R20, R20, -R5.reuse ;  /* 0x8000000514147221 */ /* 0x104fe20000000000 */
[----:B-1----:R-:W-:Y:S01]  /*0600*/  FMUL R3, R0, R3 ;  /* 0x0000000300037220 */ /* 0x002fe20000400000 */
[----:B------:R-:W-:Y:S01]  /*0610*/  @!P5 FMUL R6, R6, 16777216 ;  /* 0x4b8000000606d820 */ /* 0x000fe20000400000 */
[----:B------:R-:W-:Y:S01]  /*0620*/  FADD R18, R21, -R5 ;  /* 0x8000000515127221 */ /* 0x000fe20000000000 */
[C-C-:B------:R-:W-:Y:S01]  /*0630*/  FFMA R0, R25.reuse, R16, R4.reuse ;  /* 0x0000001019007223 */ /* 0x140fe20000000004 */
[----:B------:R-:W-:-:S02]  /*0640*/  FFMA R11, R25, R11, R4 ;  /* 0x0000000b190b7223 */ /* 0x000fc40000000004 */
[----:B------:R-:W1:Y:S01]  /*0650*/  LDC.64 R4, c[0x0][0x210] ;  /* 0x00008400ff047b82 */ /* 0x000e620000000a00 */
[----:B------:R-:W-:Y:S01]  /*0660*/  FMUL R20, R3, R20 ;  /* 0x0000001403147220 */ /* 0x000fe20000400000 */
[----:B0-----:R-:W-:Y:S01]  /*0670*/  FMUL R7, R7, R6 ;  /* 0x0000000607077220 */ /* 0x001fe20000400000 */
[--C-:B-----5:R-:W-:Y:S01]  /*0680*/  FADD R8, R8, -R10.reuse ;  /* 0x8000000a08087221 */ /* 0x120fe20000000000 */
[----:B------:R-:W-:Y:S01]  /*0690*/  FMUL R18, R3, R18 ;  /* 0x0000001203127220 */ /* 0x000fe20000400000 */
[----:B------:R-:W-:Y:S01]  /*06a0*/  FADD R10, R9, -R10 ;  /* 0x8000000a090a7221 */ /* 0x000fe20000000000 */
[C---:B------:R-:W-:Y:S01]  /*06b0*/  FFMA R20, R24.reuse, R20, R29 ;  /* 0x0000001418147223 */ /* 0x040fe2000000001d */
[----:B------:R-:W-:Y:S01]  /*06c0*/  FADD R11, RZ, R11 ;  /* 0x0000000bff0b7221 */ /* 0x000fe20000000000 */
[C---:B------:R-:W-:Y:S01]  /*06d0*/  FMUL R8, R7.reuse, R8 ;  /* 0x0000000807087220 */ /* 0x040fe20000400000 */
[----:B------:R-:W-:Y:S01]  /*06e0*/  FFMA R29, R24, R18, R29 ;  /* 0x00000012181d7223 */ /* 0x000fe2000000001d */
[----:B------:R-:W-:Y:S01]  /*06f0*/  FADD R0, RZ, R0 ;  /* 0x00000000ff007221 */ /* 0x000fe20000000000 */
[----:B------:R-:W-:Y:S01]  /*0700*/  FMUL R10, R7, R10 ;  /* 0x0000000a070a7220 */ /* 0x000fe20000400000 */
[----:B------:R-:W-:Y:S01]  /*0710*/  FADD R11, R11, R20 ;  /* 0x000000140b0b7221 */ /* 0x000fe20000000000 */
[----:B---3--:R-:W-:Y:S01]  /*0720*/  FFMA R8, R14, R8, R17 ;  /* 0x000000080e087223 */ /* 0x008fe20000000011 */
[----:B------:R-:W-:Y:S01]  /*0730*/  FADD R29, R0, R29 ;  /* 0x0000001d001d7221 */ /* 0x000fe20000000000 */
[----:B------:R-:W-:-:S02]  /*0740*/  FFMA R10, R14, R10, R17 ;  /* 0x0000000a0e0a7223 */ /* 0x000fc40000000011 */
[----:B------:R-:W-:Y:S02]  /*0750*/  FADD R11, R8, R11 ;  /* 0x0000000b080b7221 */ /* 0x000fe40000000000 */
[----:B------:R-:W-:-:S03]  /*0760*/  FADD R10, R10, R29 ;  /* 0x0000001d0a0a7221 */ /* 0x000fc60000000000 */
[----:B------:R-:W-:Y:S01]  /*0770*/  FSETP.GEU.AND P0, PT, R11, -R12, PT ;  /* 0x8000000c0b00720b */ /* 0x000fe20003f0e000 */
[----:B------:R-:W-:Y:S01]  /*0780*/  FADD R11, R12, R11 ;  /* 0x0000000b0c0b7221 */ /* 0x000fe20000000000 */
[----:B------:R-:W-:Y:S01]  /*0790*/  FADD R0, R13, R10 ;  /* 0x0000000a0d007221 */ /* 0x000fe20000000000 */
[----:B------:R-:W-:Y:S01]  /*07a0*/  FSETP.GEU.AND P1, PT, R10, -R13, PT ;  /* 0x8000000d0a00720b */ /* 0x000fe20003f2e000 */
[----:B-1----:R-:W-:Y:S02]  /*07b0*/  IMAD.WIDE R4, R2, 0x4, R4 ;  /* 0x0000000402047825 */ /* 0x002fe400078e0204 */
[----:B------:R-:W-:Y:S02]  /*07c0*/  FSEL R2, R11, RZ, P0 ;  /* 0x000000ff0b027208 */ /* 0x000fe40000000000 */
[----:B------:R-:W-:-:S05]  /*07d0*/  FSEL R3, R0, RZ, P1 ;  /* 0x000000ff00037208 */ /* 0x000fca0000800000 */
[----:B------:R-:W-:Y:S01]  /*07e0*/  STG.E.64 desc[UR4][R4.64], R2 ;  /* 0x0000000204007986 */ /* 0x000fe2000c101b04 */
[----:B------:R-:W-:Y:S05]  /*07f0*/  EXIT ;  /* 0x000000000000794d */ /* 0x000fea0003800000 */
.L_x_0:
[----:B------:R-:W-:-:S00]  /*0800*/  BRA `(.L_x_0) ;  /* 0xfffffffc00fc7947 */ /* 0x000fc0000383ffff */
[----:B------:R-:W-:-:S00]  /*0810*/  NOP ;  /* 0x0000000000007918 */ /* 0x000fc00000000000 */
        /* <DEDUP_REMOVED lines=14> */
.L_x_1:


//--------------------- .nv.global.init           --------------------------
	.section	.nv.global.init,"aw",@progbits
.nv.global.init:
	.type		_$_str,@object
	.size		_$_str,(_$_str_$_2 - _$_str)
_$_str:
        /*0000*/ 	.byte	0x5f, 0x5f, 0x43, 0x55, 0x44, 0x41, 0x5f, 0x46, 0x54, 0x5a, 0x00
	.type		_$_str_$_2,@object
	.size		_$_str_$_2,(.L_1 - _$_str_$_2)
_$_str_$_2:
        /*000b*/ 	.byte	0x5f, 0x5f, 0x43, 0x55, 0x44, 0x41, 0x5f, 0x50, 0x52, 0x45, 0x43, 0x5f, 0x53, 0x51, 0x52, 0x54
        /*001b*/ 	.byte	0x00
.L_1:


//--------------------- .nv.constant0.triton_poi_fused__native_batch_norm_legit_no_training_add_relu_29 --------------------------
	.section	.nv.constant0.triton_poi_fused__native_batch_norm_legit_no_training_add_relu_29,"a",@progbits
	.sectionflags	@""
	.align	4
.nv.constant0.triton_poi_fused__native_batch_norm_legit_no_training_add_relu_29:
	.zero		668
